//
// Generated by NVIDIA NVVM Compiler
//
// Compiler Build ID: CL-36424714
// Cuda compilation tools, release 13.0, V13.0.88
// Based on NVVM 20.0.0
//

.version 9.0
.target sm_100
.address_size 64

	// .globl	_Z6kernely
.extern .func  (.param .b32 func_retval0) vprintf
(
	.param .b64 vprintf_param_0,
	.param .b64 vprintf_param_1
)
;
.global .align 1 .b8 $str[20] = {120, 58, 37, 49, 46, 49, 48, 102, 44, 32, 121, 58, 37, 49, 46, 49, 48, 102, 10};

.visible .entry _Z6kernely(
	.param .u64 _Z6kernely_param_0
)
{
	.local .align 16 .b8 	__local_depot0[16];
	.reg .b64 	%SP;
	.reg .b64 	%SPL;
	.reg .b32 	%r<3>;
	.reg .b32 	%f<6>;
	.reg .b64 	%rd<6>;
	.reg .b64 	%fd<3>;

	mov.u64 	%SPL, __local_depot0;
	cvta.local.u64 	%SP, %SPL;
	ld.param.u64 	%rd1, [_Z6kernely_param_0];
	add.u64 	%rd2, %SP, 0;
	add.u64 	%rd3, %SPL, 0;
	mov.f32 	%f1, 0f3F8CCCCD;
	tex.1d.v4.f32.f32 	{%f2, %f3, %f4, %f5}, [%rd1, {%f1}];
	cvt.f64.f32 	%fd1, %f2;
	cvt.f64.f32 	%fd2, %f3;
	st.local.v2.f64 	[%rd3], {%fd1, %fd2};
	mov.u64 	%rd4, $str;
	cvta.global.u64 	%rd5, %rd4;
	{ // callseq 0, 0
	.param .b64 param0;
	st.param.b64 	[param0], %rd5;
	.param .b64 param1;
	st.param.b64 	[param1], %rd2;
	.param .b32 retval0;
	call.uni (retval0), 
	vprintf, 
	(
	param0, 
	param1
	);
	ld.param.b32 	%r1, [retval0];
	} // callseq 0
	ret;

}
	// .globl	_Z8kernel2Dy
.visible .entry _Z8kernel2Dy(
	.param .u64 _Z8kernel2Dy_param_0
)
{
	.local .align 16 .b8 	__local_depot1[16];
	.reg .b64 	%SP;
	.reg .b64 	%SPL;
	.reg .b32 	%r<3>;
	.reg .b32 	%f<7>;
	.reg .b64 	%rd<6>;
	.reg .b64 	%fd<3>;

	mov.u64 	%SPL, __local_depot1;
	cvta.local.u64 	%SP, %SPL;
	ld.param.u64 	%rd1, [_Z8kernel2Dy_param_0];
	add.u64 	%rd2, %SP, 0;
	add.u64 	%rd3, %SPL, 0;
	mov.f32 	%f1, 0fC0800000;
	mov.f32 	%f2, 0fC1800000;
	tex.2d.v4.f32.f32 	{%f3, %f4, %f5, %f6}, [%rd1, {%f2, %f1}];
	cvt.f64.f32 	%fd1, %f3;
	cvt.f64.f32 	%fd2, %f4;
	st.local.v2.f64 	[%rd3], {%fd1, %fd2};
	mov.u64 	%rd4, $str;
	cvta.global.u64 	%rd5, %rd4;
	{ // callseq 1, 0
	.param .b64 param0;
	st.param.b64 	[param0], %rd5;
	.param .b64 param1;
	st.param.b64 	[param1], %rd2;
	.param .b32 retval0;
	call.uni (retval0), 
	vprintf, 
	(
	param0, 
	param1
	);
	ld.param.b32 	%r1, [retval0];
	} // callseq 1
	ret;

}


// ===== COMPILED SASS (sm_100) =====

	.target	sm_100

	.elftype	@"ET_EXEC"


//--------------------- .note.nv.tkinfo           --------------------------
	.section	.note.nv.tkinfo,"",@"SHT_NOTE"
	.sectionflags	@"SHF_NOTE_NV_TKINFO"
	.tkinfo
        /*0018*/ 	.word	0x00000002
        /*0030*/ 	.string	""
        /*0030*/ 	.string	"ptxas"
        /*0030*/ 	.string	"Cuda compilation tools, release 13.0, V13.0.88"
        /*0030*/ 	.string	"Build cuda_13.0.r13.0/compiler.36424714_0"
        /*0030*/ 	.string	"-arch sm_100 -m 64 "



//--------------------- .note.nv.cuinfo           --------------------------
	.section	.note.nv.cuinfo,"",@"SHT_NOTE"
	.sectionflags	@"SHF_NOTE_NV_CUINFO"
        /*0018*/ 	.short	0x0002
        /*001a*/ 	.short	0x0064
        /*001c*/ 	.short	0x0082
	.zero		2


//--------------------- .nv.info                  --------------------------
	.section	.nv.info,"",@"SHT_CUDA_INFO"
	.align	4


	//----- nvinfo : EIATTR_REGCOUNT
	.align		4
        /*0000*/ 	.byte	0x04, 0x2f
        /*0002*/ 	.short	(.L_2 - .L_1)
	.align		4
.L_1:
        /*0004*/ 	.word	index@(_Z6kernely)
        /*0008*/ 	.word	0x00000018


	//----- nvinfo : EIATTR_FRAME_SIZE
	.align		4
.L_2:
        /*000c*/ 	.byte	0x04, 0x11
        /*000e*/ 	.short	(.L_4 - .L_3)
	.align		4
.L_3:
        /*0010*/ 	.word	index@(_Z6kernely)
        /*0014*/ 	.word	0x00000010


	//----- nvinfo : EIATTR_REGCOUNT
	.align		4
.L_4:
        /*0018*/ 	.byte	0x04, 0x2f
        /*001a*/ 	.short	(.L_6 - .L_5)
	.align		4
.L_5:
        /*001c*/ 	.word	index@(_Z8kernel2Dy)
        /*0020*/ 	.word	0x00000018


	//----- nvinfo : EIATTR_FRAME_SIZE
	.align		4
.L_6:
        /*0024*/ 	.byte	0x04, 0x11
        /*0026*/ 	.short	(.L_8 - .L_7)
	.align		4
.L_7:
        /*0028*/ 	.word	index@(_Z8kernel2Dy)
        /*002c*/ 	.word	0x00000010


	//----- nvinfo : EIATTR_MIN_STACK_SIZE
	.align		4
.L_8:
        /*0030*/ 	.byte	0x04, 0x12
        /*0032*/ 	.short	(.L_10 - .L_9)
	.align		4
.L_9:
        /*0034*/ 	.word	index@(_Z8kernel2Dy)
        /*0038*/ 	.word	0x00000010


	//----- nvinfo : EIATTR_MIN_STACK_SIZE
	.align		4
.L_10:
        /*003c*/ 	.byte	0x04, 0x12
        /*003e*/ 	.short	(.L_12 - .L_11)
	.align		4
.L_11:
        /*0040*/ 	.word	index@(_Z6kernely)
        /*0044*/ 	.word	0x00000010
.L_12:


//--------------------- .nv.compat                --------------------------
	.section	.nv.compat,"",@"SHT_CUDA_COMPAT_INFO"
	.align	4
        /*0000*/ 	.byte	0x02, 0x09, 0x00, 0x00, 0x02, 0x02, 0x02, 0x00, 0x02, 0x05, 0x05, 0x00, 0x03, 0x07, 0x01, 0x01
        /*0010*/ 	.byte	0x02, 0x03, 0x00, 0x00, 0x02, 0x06, 0x01, 0x00, 0x04, 0x0b, 0x08, 0x00, 0x09, 0x00, 0x00, 0x00
        /*0020*/ 	.byte	0x00, 0x00, 0x00, 0x00


//--------------------- .nv.info._Z8kernel2Dy     --------------------------
	.section	.nv.info._Z8kernel2Dy,"",@"SHT_CUDA_INFO"
	.sectionflags	@""
	.align	4


	//----- nvinfo : EIATTR_CUDA_API_VERSION
	.align		4
        /*0000*/ 	.byte	0x04, 0x37
        /*0002*/ 	.short	(.L_14 - .L_13)
.L_13:
        /*0004*/ 	.word	0x00000082


	//----- nvinfo : EIATTR_KPARAM_INFO
	.align		4
.L_14:
        /*0008*/ 	.byte	0x04, 0x17
        /*000a*/ 	.short	(.L_16 - .L_15)
.L_15:
        /*000c*/ 	.word	0x00000000
        /*0010*/ 	.short	0x0000
        /*0012*/ 	.short	0x0000
        /*0014*/ 	.byte	0x00, 0xf0, 0x21, 0x00


	//----- nvinfo : EIATTR_SPARSE_MMA_MASK
	.align		4
.L_16:
        /*0018*/ 	.byte	0x03, 0x50
        /*001a*/ 	.short	0x0000


	//----- nvinfo : EIATTR_MAXREG_COUNT
	.align		4
        /*001c*/ 	.byte	0x03, 0x1b
        /*001e*/ 	.short	0x00ff


	//----- nvinfo : EIATTR_EXTERNS
	.align		4
        /*0020*/ 	.byte	0x04, 0x0f
        /*0022*/ 	.short	(.L_18 - .L_17)


	//   ....[0]....
	.align		4
.L_17:
        /*0024*/ 	.word	index@(vprintf)


	//----- nvinfo : EIATTR_MERCURY_ISA_VERSION
	.align		4
.L_18:
        /*0028*/ 	.byte	0x03, 0x5f
        /*002a*/ 	.short	0x0101


	//----- nvinfo : EIATTR_VRC_CTA_INIT_COUNT
	.align		4
        /*002c*/ 	.byte	0x02, 0x4a
	.zero		1
	.zero		1


	//----- nvinfo : EIATTR_SYSCALL_OFFSETS
	.align		4
        /*0030*/ 	.byte	0x04, 0x46
        /*0032*/ 	.short	(.L_20 - .L_19)


	//   ....[0]....
.L_19:
        /*0034*/ 	.word	0x00000150


	//----- nvinfo : EIATTR_EXIT_INSTR_OFFSETS
	.align		4
.L_20:
        /*0038*/ 	.byte	0x04, 0x1c
        /*003a*/ 	.short	(.L_22 - .L_21)


	//   ....[0]....
.L_21:
        /*003c*/ 	.word	0x00000160


	//----- nvinfo : EIATTR_CBANK_PARAM_SIZE
	.align		4
.L_22:
        /*0040*/ 	.byte	0x03, 0x19
        /*0042*/ 	.short	0x0008


	//----- nvinfo : EIATTR_PARAM_CBANK
	.align		4
        /*0044*/ 	.byte	0x04, 0x0a
        /*0046*/ 	.short	(.L_24 - .L_23)
	.align		4
.L_23:
        /*0048*/ 	.word	index@(.nv.constant0._Z8kernel2Dy)
        /*004c*/ 	.short	0x0380
        /*004e*/ 	.short	0x0008


	//----- nvinfo : EIATTR_SW_WAR
	.align		4
.L_24:
        /*0050*/ 	.byte	0x04, 0x36
        /*0052*/ 	.short	(.L_26 - .L_25)
.L_25:
        /*0054*/ 	.word	0x00000008
.L_26:


//--------------------- .nv.info._Z6kernely       --------------------------
	.section	.nv.info._Z6kernely,"",@"SHT_CUDA_INFO"
	.sectionflags	@""
	.align	4


	//----- nvinfo : EIATTR_CUDA_API_VERSION
	.align		4
        /*0000*/ 	.byte	0x04, 0x37
        /*0002*/ 	.short	(.L_28 - .L_27)
.L_27:
        /*0004*/ 	.word	0x00000082


	//----- nvinfo : EIATTR_KPARAM_INFO
	.align		4
.L_28:
        /*0008*/ 	.byte	0x04, 0x17
        /*000a*/ 	.short	(.L_30 - .L_29)
.L_29:
        /*000c*/ 	.word	0x00000000
        /*0010*/ 	.short	0x0000
        /*0012*/ 	.short	0x0000
        /*0014*/ 	.byte	0x00, 0xf0, 0x21, 0x00


	//----- nvinfo : EIATTR_SPARSE_MMA_MASK
	.align		4
.L_30:
        /*0018*/ 	.byte	0x03, 0x50
        /*001a*/ 	.short	0x0000


	//----- nvinfo : EIATTR_MAXREG_COUNT
	.align		4
        /*001c*/ 	.byte	0x03, 0x1b
        /*001e*/ 	.short	0x00ff


	//----- nvinfo : EIATTR_EXTERNS
	.align		4
        /*0020*/ 	.byte	0x04, 0x0f
        /*0022*/ 	.short	(.L_32 - .L_31)


	//   ....[0]....
	.align		4
.L_31:
        /*0024*/ 	.word	index@(vprintf)


	//----- nvinfo : EIATTR_MERCURY_ISA_VERSION
	.align		4
.L_32:
        /*0028*/ 	.byte	0x03, 0x5f
        /*002a*/ 	.short	0x0101


	//----- nvinfo : EIATTR_VRC_CTA_INIT_COUNT
	.align		4
        /*002c*/ 	.byte	0x02, 0x4a
	.zero		1
	.zero		1


	//----- nvinfo : EIATTR_SYSCALL_OFFSETS
	.align		4
        /*0030*/ 	.byte	0x04, 0x46
        /*0032*/ 	.short	(.L_34 - .L_33)


	//   ....[0]....
.L_33:
        /*0034*/ 	.word	0x00000150


	//----- nvinfo : EIATTR_EXIT_INSTR_OFFSETS
	.align		4
.L_34:
        /*0038*/ 	.byte	0x04, 0x1c
        /*003a*/ 	.short	(.L_36 - .L_35)


	//   ....[0]....
.L_35:
        /*003c*/ 	.word	0x00000160


	//----- nvinfo : EIATTR_CBANK_PARAM_SIZE
	.align		4
.L_36:
        /*0040*/ 	.byte	0x03, 0x19
        /*0042*/ 	.short	0x0008


	//----- nvinfo : EIATTR_PARAM_CBANK
	.align		4
        /*0044*/ 	.byte	0x04, 0x0a
        /*0046*/ 	.short	(.L_38 - .L_37)
	.align		4
.L_37:
        /*0048*/ 	.word	index@(.nv.constant0._Z6kernely)
        /*004c*/ 	.short	0x0380
        /*004e*/ 	.short	0x0008


	//----- nvinfo : EIATTR_SW_WAR
	.align		4
.L_38:
        /*0050*/ 	.byte	0x04, 0x36
        /*0052*/ 	.short	(.L_40 - .L_39)
.L_39:
        /*0054*/ 	.word	0x00000008
.L_40:


//--------------------- .nv.callgraph             --------------------------
	.section	.nv.callgraph,"",@"SHT_CUDA_CALLGRAPH"
	.align	4
	.sectionentsize	8
	.align		4
        /*0000*/ 	.word	0x00000000
	.align		4
        /*0004*/ 	.word	0xffffffff
	.align		4
        /*0008*/ 	.word	index@(_Z8kernel2Dy)
	.align		4
        /*000c*/ 	.word	index@(vprintf)
	.align		4
        /*0010*/ 	.word	index@(_Z6kernely)
	.align		4
        /*0014*/ 	.word	index@(vprintf)
	.align		4
        /*0018*/ 	.word	0x00000000
	.align		4
        /*001c*/ 	.word	0xfffffffe
	.align		4
        /*0020*/ 	.word	0x00000000
	.align		4
        /*0024*/ 	.word	0xfffffffd
	.align		4
        /*0028*/ 	.word	0x00000000
	.align		4
        /*002c*/ 	.word	0xfffffffc


//--------------------- .nv.constant4             --------------------------
	.section	.nv.constant4,"a",@progbits
	.align	8
	.align		8
.nv.constant4:
        /*0000*/ 	.dword	vprintf
	.align		8
        /*0008*/ 	.dword	$str


//--------------------- .text._Z8kernel2Dy        --------------------------
	.section	.text._Z8kernel2Dy,"ax",@progbits
	.align	128
        .global         _Z8kernel2Dy
        .type           _Z8kernel2Dy,@function
        .size           _Z8kernel2Dy,(.L_x_4 - _Z8kernel2Dy)
        .other          _Z8kernel2Dy,@"STO_CUDA_ENTRY STV_DEFAULT"
_Z8kernel2Dy:
.text._Z8kernel2Dy:
[----:B------:R-:W0:Y:S01]  /*0000*/  LDC R1, c[0x0][0x37c] ;  /* 0x0000df00ff017b82 */ /* 0x000e220000000800 */
[----:B------:R-:W1:Y:S01]  /*0010*/  LDCU UR4, c[0x0][0x380] ;  /* 0x00007000ff0477ac */ /* 0x000e620008000800 */
[----:B------:R-:W-:Y:S02]  /*0020*/  HFMA2 R2, -RZ, RZ, -2.75, 0 ;  /* 0xc1800000ff027431 */ /* 0x000fe400000001ff */
[----:B------:R-:W-:Y:S02]  /*0030*/  IMAD.MOV.U32 R3, RZ, RZ, -0x3f800000 ;  /* 0xc0800000ff037424 */ /* 0x000fe400078e00ff */
[----:B------:R-:W-:Y:S01]  /*0040*/  IMAD.MOV.U32 R5, RZ, RZ, -0x3e000000 ;  /* 0xc2000000ff057424 */ /* 0x000fe200078e00ff */
[----:B------:R-:W-:Y:S01]  /*0050*/  UMOV UR5, URZ ;  /* 0x000000ff00057c82 */ /* 0x000fe20008000000 */
[----:B0-----:R-:W-:Y:S02]  /*0060*/  VIADD R1, R1, 0xfffffff0 ;  /* 0xfffffff001017836 */ /* 0x001fe40000000000 */
[----:B-1----:R0:W5:Y:S01]  /*0070*/  TEX.LL RZ, R2, R2, R5, UR4, 2D, 0x3 ;  /* 0x28ff040502027f60 */ /* 0x00216200089e03ff */
[----:B------:R-:W-:Y:S01]  /*0080*/  MOV R0, 0x0 ;  /* 0x0000000000007802 */ /* 0x000fe20000000f00 */
[----:B------:R-:W1:Y:S03]  /*0090*/  LDCU.64 UR6, c[0x4][0x8] ;  /* 0x01000100ff0677ac */ /* 0x000e660008000a00 */
[----:B------:R2:W3:Y:S01]  /*00a0*/  LDC.64 R12, c[0x4][R0] ;  /* 0x01000000000c7b82 */ /* 0x0004e20000000a00 */
[----:B0-----:R-:W0:Y:S01]  /*00b0*/  LDCU UR4, c[0x0][0x2f8] ;  /* 0x00005f00ff0477ac */ /* 0x001e220008000800 */
[----:B-1----:R-:W-:Y:S01]  /*00c0*/  MOV R4, UR6 ;  /* 0x0000000600047c02 */ /* 0x002fe20008000f00 */
[----:B------:R-:W1:Y:S01]  /*00d0*/  LDCU UR5, c[0x0][0x2fc] ;  /* 0x00005f80ff0577ac */ /* 0x000e620008000800 */
[----:B------:R-:W-:Y:S01]  /*00e0*/  IMAD.U32 R5, RZ, RZ, UR7 ;  /* 0x00000007ff057e24 */ /* 0x000fe2000f8e00ff */
[----:B0-----:R-:W-:-:S04]  /*00f0*/  IADD3 R6, P0, PT, R1, UR4, RZ ;  /* 0x0000000401067c10 */ /* 0x001fc8000ff1e0ff */
[----:B-1----:R-:W-:Y:S01]  /*0100*/  IADD3.X R7, PT, PT, RZ, UR5, RZ, P0, !PT ;  /* 0x00000005ff077c10 */ /* 0x002fe200087fe4ff */
[----:B-----5:R-:W-:Y:S08]  /*0110*/  F2F.F64.F32 R8, R2 ;  /* 0x0000000200087310 */ /* 0x020ff00000201800 */
[----:B------:R-:W0:Y:S02]  /*0120*/  F2F.F64.F32 R10, R3 ;  /* 0x00000003000a7310 */ /* 0x000e240000201800 */
[----:B0--3--:R2:W-:Y:S02]  /*0130*/  STL.128 [R1], R8 ;  /* 0x0000000801007387 */ /* 0x0095e40000100c00 */
[----:B------:R-:W-:-:S07]  /*0140*/  LEPC R20, `(.L_x_0) ;  /* 0x000000001014794e */ /* 0x000fce0000000000 */
[----:B--2---:R-:W-:Y:S05]  /*0150*/  CALL.ABS.NOINC R12 ;  /* 0x000000000c007343 */ /* 0x004fea0003c00000 */
.L_x_0:
[----:B------:R-:W-:Y:S05]  /*0160*/  EXIT ;  /* 0x000000000000794d */ /* 0x000fea0003800000 */
.L_x_1:
[----:B------:R-:W-:-:S00]  /*0170*/  BRA `(.L_x_1) ;  /* 0xfffffffc00fc7947 */ /* 0x000fc0000383ffff */
[----:B------:R-:W-:-:S00]  /*0180*/  NOP ;  /* 0x0000000000007918 */ /* 0x000fc00000000000 */
[----:B------:R-:W-:-:S00]  /*0190*/  NOP ;  /* 0x0000000000007918 */ /* 0x000fc00000000000 */
[----:B------:R-:W-:-:S00]  /*01a0*/  NOP ;  /* 0x0000000000007918 */ /* 0x000fc00000000000 */
[----:B------:R-:W-:-:S00]  /*01b0*/  NOP ;  /* 0x0000000000007918 */ /* 0x000fc00000000000 */
[----:B------:R-:W-:-:S00]  /*01c0*/  NOP ;  /* 0x0000000000007918 */ /* 0x000fc00000000000 */
[----:B------:R-:W-:-:S00]  /*01d0*/  NOP ;  /* 0x0000000000007918 */ /* 0x000fc00000000000 */
[----:B------:R-:W-:-:S00]  /*01e0*/  NOP ;  /* 0x0000000000007918 */ /* 0x000fc00000000000 */
[----:B------:R-:W-:-:S00]  /*01f0*/  NOP ;  /* 0x0000000000007918 */ /* 0x000fc00000000000 */
.L_x_4:


//--------------------- .text._Z6kernely          --------------------------
	.section	.text._Z6kernely,"ax",@progbits
	.align	128
        .global         _Z6kernely
        .type           _Z6kernely,@function
        .size           _Z6kernely,(.L_x_5 - _Z6kernely)
        .other          _Z6kernely,@"STO_CUDA_ENTRY STV_DEFAULT"
_Z6kernely:
.text._Z6kernely:
[----:B------:R-:W0:Y:S01]  /*0000*/  LDC R1, c[0x0][0x37c] ;  /* 0x0000df00ff017b82 */ /* 0x000e220000000800 */
[----:B------:R-:W1:Y:S01]  /*0010*/  LDCU UR4, c[0x0][0x380] ;  /* 0x00007000ff0477ac */ /* 0x000e620008000800 */
[----:B------:R-:W-:Y:S02]  /*0020*/  HFMA2 R2, -RZ, RZ, 1.88671875, -19.203125 ;  /* 0x3f8ccccdff027431 */ /* 0x000fe400000001ff */
[----:B------:R-:W-:Y:S02]  /*0030*/  IMAD.MOV.U32 R3, RZ, RZ, RZ ;  /* 0x000000ffff037224 */ /* 0x000fe400078e00ff */
        /* <DEDUP_REMOVED lines=18> */
.L_x_2:
[----:B------:R-:W-:Y:S05]  /*0160*/  EXIT ;  /* 0x000000000000794d */ /* 0x000fea0003800000 */
.L_x_3:
        /* <DEDUP_REMOVED lines=9> */
.L_x_5:


//--------------------- .nv.global.init           --------------------------
	.section	.nv.global.init,"aw",@progbits
.nv.global.init:
	.type		$str,@object
	.size		$str,(.L_0 - $str)
$str:
        /*0000*/ 	.byte	0x78, 0x3a, 0x25, 0x31, 0x2e, 0x31, 0x30, 0x66, 0x2c, 0x20, 0x79, 0x3a, 0x25, 0x31, 0x2e, 0x31
        /*0010*/ 	.byte	0x30, 0x66, 0x0a, 0x00
.L_0:


//--------------------- .nv.shared.reserved.0     --------------------------
	.section	.nv.shared.reserved.0,"aw",@nobits
	.weak		__nv_reservedSMEM_offset_0_alias
	.size		__nv_reservedSMEM_offset_0_alias, 0, 64
	.other		__nv_reservedSMEM_offset_0_alias,@"STO_CUDA_RESERVED_SHARED STV_DEFAULT"
__nv_reservedSMEM_offset_0_alias:
	.zero		0
	.zero		64


//--------------------- .nv.constant0._Z8kernel2Dy --------------------------
	.section	.nv.constant0._Z8kernel2Dy,"a",@progbits
	.sectionflags	@""
	.align	4
.nv.constant0._Z8kernel2Dy:
	.zero		904


//--------------------- .nv.constant0._Z6kernely  --------------------------
	.section	.nv.constant0._Z6kernely,"a",@progbits
	.sectionflags	@""
	.align	4
.nv.constant0._Z6kernely:
	.zero		904


//--------------------- SYMBOLS --------------------------

	.type		.nv.reservedSmem.offset0,@object
	.size		.nv.reservedSmem.offset0,0x4
	.type		vprintf,@function
